//
// Generated by NVIDIA NVVM Compiler
//
// Compiler Build ID: CL-36424714
// Cuda compilation tools, release 13.0, V13.0.88
// Based on NVVM 20.0.0
//

.version 9.0
.target sm_100
.address_size 64

	// .globl	_Z12process_dataPfif
.global .align 4 .b8 __cudart_i2opi_f[24] = {65, 144, 67, 60, 153, 149, 98, 219, 192, 221, 52, 245, 209, 87, 39, 252, 41, 21, 68, 78, 110, 131, 249, 162};

.visible .entry _Z12process_dataPfif(
	.param .u64 .ptr .align 1 _Z12process_dataPfif_param_0,
	.param .u32 _Z12process_dataPfif_param_1,
	.param .f32 _Z12process_dataPfif_param_2
)
{
	.local .align 4 .b8 	__local_depot0[28];
	.reg .b64 	%SP;
	.reg .b64 	%SPL;
	.reg .pred 	%p<19>;
	.reg .b32 	%r<88>;
	.reg .b32 	%f<52>;
	.reg .b64 	%rd<42>;
	.reg .b64 	%fd<5>;

	mov.u64 	%SPL, __local_depot0;
	ld.param.u64 	%rd14, [_Z12process_dataPfif_param_0];
	ld.param.u32 	%r31, [_Z12process_dataPfif_param_1];
	ld.param.f32 	%f13, [_Z12process_dataPfif_param_2];
	add.u64 	%rd1, %SPL, 0;
	add.u64 	%rd2, %SPL, 0;
	mov.u32 	%r32, %ctaid.x;
	mov.u32 	%r33, %ntid.x;
	mov.u32 	%r34, %tid.x;
	mad.lo.s32 	%r1, %r32, %r33, %r34;
	setp.ge.s32 	%p1, %r1, %r31;
	@%p1 bra 	$L__BB0_20;
	cvta.to.global.u64 	%rd17, %rd14;
	mul.wide.s32 	%rd18, %r1, 4;
	add.s64 	%rd3, %rd17, %rd18;
	ld.global.f32 	%f49, [%rd3];
	mov.b32 	%r79, 0;
	mov.u64 	%rd29, __cudart_i2opi_f;
$L__BB0_2:
	mul.f32 	%f14, %f49, 0f3F22F983;
	cvt.rni.s32.f32 	%r87, %f14;
	cvt.rn.f32.s32 	%f15, %r87;
	fma.rn.f32 	%f16, %f15, 0fBFC90FDA, %f49;
	fma.rn.f32 	%f17, %f15, 0fB3A22168, %f16;
	fma.rn.f32 	%f51, %f15, 0fA7C234C5, %f17;
	abs.f32 	%f4, %f49;
	setp.ltu.f32 	%p2, %f4, 0f47CE4780;
	mov.u32 	%r83, %r87;
	mov.f32 	%f50, %f51;
	@%p2 bra 	$L__BB0_10;
	setp.neu.f32 	%p3, %f4, 0f7F800000;
	@%p3 bra 	$L__BB0_5;
	mov.f32 	%f20, 0f00000000;
	mul.rn.f32 	%f50, %f49, %f20;
	mov.b32 	%r83, 0;
	bra.uni 	$L__BB0_10;
$L__BB0_5:
	mov.b32 	%r4, %f49;
	shl.b32 	%r37, %r4, 8;
	or.b32  	%r5, %r37, -2147483648;
	mov.b64 	%rd40, 0;
	mov.b32 	%r80, 0;
	mov.u64 	%rd38, %rd29;
	mov.u64 	%rd39, %rd2;
$L__BB0_6:
	.pragma "nounroll";
	ld.global.nc.u32 	%r38, [%rd38];
	mad.wide.u32 	%rd21, %r38, %r5, %rd40;
	shr.u64 	%rd40, %rd21, 32;
	st.local.u32 	[%rd39], %rd21;
	add.s32 	%r80, %r80, 1;
	add.s64 	%rd39, %rd39, 4;
	add.s64 	%rd38, %rd38, 4;
	setp.ne.s32 	%p4, %r80, 6;
	@%p4 bra 	$L__BB0_6;
	shr.u32 	%r39, %r4, 23;
	st.local.u32 	[%rd2+24], %rd40;
	and.b32  	%r8, %r39, 31;
	and.b32  	%r40, %r39, 224;
	add.s32 	%r41, %r40, -128;
	shr.u32 	%r42, %r41, 5;
	mul.wide.u32 	%rd22, %r42, 4;
	sub.s64 	%rd10, %rd2, %rd22;
	ld.local.u32 	%r81, [%rd10+24];
	ld.local.u32 	%r82, [%rd10+20];
	setp.eq.s32 	%p5, %r8, 0;
	@%p5 bra 	$L__BB0_9;
	shf.l.wrap.b32 	%r81, %r82, %r81, %r8;
	ld.local.u32 	%r43, [%rd10+16];
	shf.l.wrap.b32 	%r82, %r43, %r82, %r8;
$L__BB0_9:
	shr.u32 	%r44, %r81, 30;
	shf.l.wrap.b32 	%r45, %r82, %r81, 2;
	shl.b32 	%r46, %r82, 2;
	shr.u32 	%r47, %r45, 31;
	add.s32 	%r48, %r47, %r44;
	neg.s32 	%r49, %r48;
	setp.lt.s32 	%p6, %r4, 0;
	selp.b32 	%r83, %r49, %r48, %p6;
	xor.b32  	%r50, %r45, %r4;
	shr.s32 	%r51, %r45, 31;
	xor.b32  	%r52, %r51, %r45;
	xor.b32  	%r53, %r51, %r46;
	cvt.u64.u32 	%rd23, %r52;
	shl.b64 	%rd24, %rd23, 32;
	cvt.u64.u32 	%rd25, %r53;
	or.b64  	%rd26, %rd24, %rd25;
	cvt.rn.f64.s64 	%fd1, %rd26;
	mul.f64 	%fd2, %fd1, 0d3BF921FB54442D19;
	cvt.rn.f32.f64 	%f18, %fd2;
	neg.f32 	%f19, %f18;
	setp.lt.s32 	%p7, %r50, 0;
	selp.f32 	%f50, %f19, %f18, %p7;
$L__BB0_10:
	setp.ltu.f32 	%p8, %f4, 0f47CE4780;
	mul.rn.f32 	%f21, %f50, %f50;
	and.b32  	%r55, %r83, 1;
	setp.eq.b32 	%p9, %r55, 1;
	selp.f32 	%f22, 0f3F800000, %f50, %p9;
	fma.rn.f32 	%f23, %f21, %f22, 0f00000000;
	fma.rn.f32 	%f24, %f21, 0f37CBAC00, 0fBAB607ED;
	selp.f32 	%f25, %f24, 0fB94D4153, %p9;
	selp.f32 	%f26, 0f3D2AAABB, 0f3C0885E4, %p9;
	fma.rn.f32 	%f27, %f25, %f21, %f26;
	selp.f32 	%f28, 0fBEFFFFFF, 0fBE2AAAA8, %p9;
	fma.rn.f32 	%f29, %f27, %f21, %f28;
	fma.rn.f32 	%f30, %f29, %f23, %f22;
	and.b32  	%r56, %r83, 2;
	setp.eq.s32 	%p10, %r56, 0;
	mov.f32 	%f31, 0f00000000;
	sub.f32 	%f32, %f31, %f30;
	selp.f32 	%f8, %f30, %f32, %p10;
	@%p8 bra 	$L__BB0_18;
	setp.neu.f32 	%p11, %f4, 0f7F800000;
	@%p11 bra 	$L__BB0_13;
	mov.f32 	%f35, 0f00000000;
	mul.rn.f32 	%f51, %f49, %f35;
	mov.b32 	%r87, 0;
	bra.uni 	$L__BB0_18;
$L__BB0_13:
	mov.b32 	%r17, %f49;
	shl.b32 	%r58, %r17, 8;
	or.b32  	%r18, %r58, -2147483648;
	mov.b64 	%rd41, 0;
	mov.b32 	%r84, 0;
$L__BB0_14:
	.pragma "nounroll";
	mul.wide.u32 	%rd28, %r84, 4;
	add.s64 	%rd30, %rd29, %rd28;
	ld.global.nc.u32 	%r59, [%rd30];
	mad.wide.u32 	%rd31, %r59, %r18, %rd41;
	shr.u64 	%rd41, %rd31, 32;
	add.s64 	%rd32, %rd1, %rd28;
	st.local.u32 	[%rd32], %rd31;
	add.s32 	%r84, %r84, 1;
	setp.ne.s32 	%p12, %r84, 6;
	@%p12 bra 	$L__BB0_14;
	shr.u32 	%r60, %r17, 23;
	st.local.u32 	[%rd1+24], %rd41;
	and.b32  	%r21, %r60, 31;
	and.b32  	%r61, %r60, 224;
	add.s32 	%r62, %r61, -128;
	shr.u32 	%r63, %r62, 5;
	mul.wide.u32 	%rd33, %r63, 4;
	sub.s64 	%rd13, %rd1, %rd33;
	ld.local.u32 	%r85, [%rd13+24];
	ld.local.u32 	%r86, [%rd13+20];
	setp.eq.s32 	%p13, %r21, 0;
	@%p13 bra 	$L__BB0_17;
	shf.l.wrap.b32 	%r85, %r86, %r85, %r21;
	ld.local.u32 	%r64, [%rd13+16];
	shf.l.wrap.b32 	%r86, %r64, %r86, %r21;
$L__BB0_17:
	shr.u32 	%r65, %r85, 30;
	shf.l.wrap.b32 	%r66, %r86, %r85, 2;
	shl.b32 	%r67, %r86, 2;
	shr.u32 	%r68, %r66, 31;
	add.s32 	%r69, %r68, %r65;
	neg.s32 	%r70, %r69;
	setp.lt.s32 	%p14, %r17, 0;
	selp.b32 	%r87, %r70, %r69, %p14;
	xor.b32  	%r71, %r66, %r17;
	shr.s32 	%r72, %r66, 31;
	xor.b32  	%r73, %r72, %r66;
	xor.b32  	%r74, %r72, %r67;
	cvt.u64.u32 	%rd34, %r73;
	shl.b64 	%rd35, %rd34, 32;
	cvt.u64.u32 	%rd36, %r74;
	or.b64  	%rd37, %rd35, %rd36;
	cvt.rn.f64.s64 	%fd3, %rd37;
	mul.f64 	%fd4, %fd3, 0d3BF921FB54442D19;
	cvt.rn.f32.f64 	%f33, %fd4;
	neg.f32 	%f34, %f33;
	setp.lt.s32 	%p15, %r71, 0;
	selp.f32 	%f51, %f34, %f33, %p15;
$L__BB0_18:
	add.s32 	%r76, %r87, 1;
	mul.rn.f32 	%f36, %f51, %f51;
	and.b32  	%r77, %r87, 1;
	setp.eq.b32 	%p16, %r77, 1;
	selp.f32 	%f37, %f51, 0f3F800000, %p16;
	fma.rn.f32 	%f38, %f36, %f37, 0f00000000;
	fma.rn.f32 	%f39, %f36, 0f37CBAC00, 0fBAB607ED;
	selp.f32 	%f40, 0fB94D4153, %f39, %p16;
	selp.f32 	%f41, 0f3C0885E4, 0f3D2AAABB, %p16;
	fma.rn.f32 	%f42, %f40, %f36, %f41;
	selp.f32 	%f43, 0fBE2AAAA8, 0fBEFFFFFF, %p16;
	fma.rn.f32 	%f44, %f42, %f36, %f43;
	fma.rn.f32 	%f45, %f44, %f38, %f37;
	and.b32  	%r78, %r76, 2;
	setp.eq.s32 	%p17, %r78, 0;
	mov.f32 	%f46, 0f00000000;
	sub.f32 	%f47, %f46, %f45;
	selp.f32 	%f48, %f45, %f47, %p17;
	fma.rn.f32 	%f49, %f13, %f8, %f48;
	add.s32 	%r79, %r79, 1;
	setp.ne.s32 	%p18, %r79, 100;
	@%p18 bra 	$L__BB0_2;
	st.global.f32 	[%rd3], %f49;
$L__BB0_20:
	ret;

}


// ===== COMPILED SASS (sm_100) =====

	.target	sm_100

	.elftype	@"ET_EXEC"


//--------------------- .note.nv.tkinfo           --------------------------
	.section	.note.nv.tkinfo,"",@"SHT_NOTE"
	.sectionflags	@"SHF_NOTE_NV_TKINFO"
	.tkinfo
        /*0018*/ 	.word	0x00000002
        /*0030*/ 	.string	""
        /*0030*/ 	.string	"ptxas"
        /*0030*/ 	.string	"Cuda compilation tools, release 13.0, V13.0.88"
        /*0030*/ 	.string	"Build cuda_13.0.r13.0/compiler.36424714_0"
        /*0030*/ 	.string	"-arch sm_100 -m 64 "



//--------------------- .note.nv.cuinfo           --------------------------
	.section	.note.nv.cuinfo,"",@"SHT_NOTE"
	.sectionflags	@"SHF_NOTE_NV_CUINFO"
        /*0018*/ 	.short	0x0002
        /*001a*/ 	.short	0x0064
        /*001c*/ 	.short	0x0082
	.zero		2


//--------------------- .nv.info                  --------------------------
	.section	.nv.info,"",@"SHT_CUDA_INFO"
	.align	4


	//----- nvinfo : EIATTR_REGCOUNT
	.align		4
        /*0000*/ 	.byte	0x04, 0x2f
        /*0002*/ 	.short	(.L_2 - .L_1)
	.align		4
.L_1:
        /*0004*/ 	.word	index@(_Z12process_dataPfif)
        /*0008*/ 	.word	0x0000001c


	//----- nvinfo : EIATTR_FRAME_SIZE
	.align		4
.L_2:
        /*000c*/ 	.byte	0x04, 0x11
        /*000e*/ 	.short	(.L_4 - .L_3)
	.align		4
.L_3:
        /*0010*/ 	.word	index@(_Z12process_dataPfif)
        /*0014*/ 	.word	0x00000000


	//----- nvinfo : EIATTR_MIN_STACK_SIZE
	.align		4
.L_4:
        /*0018*/ 	.byte	0x04, 0x12
        /*001a*/ 	.short	(.L_6 - .L_5)
	.align		4
.L_5:
        /*001c*/ 	.word	index@(_Z12process_dataPfif)
        /*0020*/ 	.word	0x00000000
.L_6:


//--------------------- .nv.compat                --------------------------
	.section	.nv.compat,"",@"SHT_CUDA_COMPAT_INFO"
	.align	4
        /*0000*/ 	.byte	0x02, 0x09, 0x00, 0x00, 0x02, 0x02, 0x01, 0x00, 0x02, 0x05, 0x05, 0x00, 0x03, 0x07, 0x01, 0x01
        /*0010*/ 	.byte	0x02, 0x03, 0x00, 0x00, 0x02, 0x06, 0x01, 0x00, 0x04, 0x0b, 0x08, 0x00, 0x01, 0x00, 0x00, 0x00
        /*0020*/ 	.byte	0x00, 0x00, 0x00, 0x00


//--------------------- .nv.info._Z12process_dataPfif --------------------------
	.section	.nv.info._Z12process_dataPfif,"",@"SHT_CUDA_INFO"
	.sectionflags	@""
	.align	4


	//----- nvinfo : EIATTR_CUDA_API_VERSION
	.align		4
        /*0000*/ 	.byte	0x04, 0x37
        /*0002*/ 	.short	(.L_8 - .L_7)
.L_7:
        /*0004*/ 	.word	0x00000082


	//----- nvinfo : EIATTR_KPARAM_INFO
	.align		4
.L_8:
        /*0008*/ 	.byte	0x04, 0x17
        /*000a*/ 	.short	(.L_10 - .L_9)
.L_9:
        /*000c*/ 	.word	0x00000000
        /*0010*/ 	.short	0x0002
        /*0012*/ 	.short	0x000c
        /*0014*/ 	.byte	0x00, 0xf0, 0x11, 0x00


	//----- nvinfo : EIATTR_KPARAM_INFO
	.align		4
.L_10:
        /*0018*/ 	.byte	0x04, 0x17
        /*001a*/ 	.short	(.L_12 - .L_11)
.L_11:
        /*001c*/ 	.word	0x00000000
        /*0020*/ 	.short	0x0001
        /*0022*/ 	.short	0x0008
        /*0024*/ 	.byte	0x00, 0xf0, 0x11, 0x00


	//----- nvinfo : EIATTR_KPARAM_INFO
	.align		4
.L_12:
        /*0028*/ 	.byte	0x04, 0x17
        /*002a*/ 	.short	(.L_14 - .L_13)
.L_13:
        /*002c*/ 	.word	0x00000000
        /*0030*/ 	.short	0x0000
        /*0032*/ 	.short	0x0000
        /*0034*/ 	.byte	0x00, 0xf5, 0x21, 0x00


	//----- nvinfo : EIATTR_SPARSE_MMA_MASK
	.align		4
.L_14:
        /*0038*/ 	.byte	0x03, 0x50
        /*003a*/ 	.short	0x0000


	//----- nvinfo : EIATTR_MAXREG_COUNT
	.align		4
        /*003c*/ 	.byte	0x03, 0x1b
        /*003e*/ 	.short	0x00ff


	//----- nvinfo : EIATTR_MERCURY_ISA_VERSION
	.align		4
        /*0040*/ 	.byte	0x03, 0x5f
        /*0042*/ 	.short	0x0101


	//----- nvinfo : EIATTR_VRC_CTA_INIT_COUNT
	.align		4
        /*0044*/ 	.byte	0x02, 0x4a
	.zero		1
	.zero		1


	//----- nvinfo : EIATTR_EXIT_INSTR_OFFSETS
	.align		4
        /*0048*/ 	.byte	0x04, 0x1c
        /*004a*/ 	.short	(.L_16 - .L_15)


	//   ....[0]....
.L_15:
        /*004c*/ 	.word	0x00000070


	//   ....[1]....
        /*0050*/ 	.word	0x00000fe0


	//----- nvinfo : EIATTR_CRS_STACK_SIZE
	.align		4
.L_16:
        /*0054*/ 	.byte	0x04, 0x1e
        /*0056*/ 	.short	(.L_18 - .L_17)
.L_17:
        /*0058*/ 	.word	0x00000000


	//----- nvinfo : EIATTR_CBANK_PARAM_SIZE
	.align		4
.L_18:
        /*005c*/ 	.byte	0x03, 0x19
        /*005e*/ 	.short	0x0010


	//----- nvinfo : EIATTR_PARAM_CBANK
	.align		4
        /*0060*/ 	.byte	0x04, 0x0a
        /*0062*/ 	.short	(.L_20 - .L_19)
	.align		4
.L_19:
        /*0064*/ 	.word	index@(.nv.constant0._Z12process_dataPfif)
        /*0068*/ 	.short	0x0380
        /*006a*/ 	.short	0x0010


	//----- nvinfo : EIATTR_SW_WAR
	.align		4
.L_20:
        /*006c*/ 	.byte	0x04, 0x36
        /*006e*/ 	.short	(.L_22 - .L_21)
.L_21:
        /*0070*/ 	.word	0x00000008
.L_22:


//--------------------- .nv.callgraph             --------------------------
	.section	.nv.callgraph,"",@"SHT_CUDA_CALLGRAPH"
	.align	4
	.sectionentsize	8
	.align		4
        /*0000*/ 	.word	0x00000000
	.align		4
        /*0004*/ 	.word	0xffffffff
	.align		4
        /*0008*/ 	.word	0x00000000
	.align		4
        /*000c*/ 	.word	0xfffffffe
	.align		4
        /*0010*/ 	.word	0x00000000
	.align		4
        /*0014*/ 	.word	0xfffffffd
	.align		4
        /*0018*/ 	.word	0x00000000
	.align		4
        /*001c*/ 	.word	0xfffffffc


//--------------------- .nv.constant4             --------------------------
	.section	.nv.constant4,"a",@progbits
	.align	8
	.align		8
.nv.constant4:
        /*0000*/ 	.dword	__cudart_i2opi_f


//--------------------- .text._Z12process_dataPfif --------------------------
	.section	.text._Z12process_dataPfif,"ax",@progbits
	.align	128
        .global         _Z12process_dataPfif
        .type           _Z12process_dataPfif,@function
        .size           _Z12process_dataPfif,(.L_x_12 - _Z12process_dataPfif)
        .other          _Z12process_dataPfif,@"STO_CUDA_ENTRY STV_DEFAULT"
_Z12process_dataPfif:
.text._Z12process_dataPfif:
[----:B------:R-:W-:Y:S01]  /*0000*/  LDC R1, c[0x0][0x37c] ;  /* 0x0000df00ff017b82 */ /* 0x000fe20000000800 */
[----:B------:R-:W0:Y:S07]  /*0010*/  S2R R0, SR_TID.X ;  /* 0x0000000000007919 */ /* 0x000e2e0000002100 */
[----:B------:R-:W0:Y:S01]  /*0020*/  S2UR UR4, SR_CTAID.X ;  /* 0x00000000000479c3 */ /* 0x000e220000002500 */
[----:B------:R-:W1:Y:S07]  /*0030*/  LDCU UR5, c[0x0][0x388] ;  /* 0x00007100ff0577ac */ /* 0x000e6e0008000800 */
[----:B------:R-:W0:Y:S02]  /*0040*/  LDC R5, c[0x0][0x360] ;  /* 0x0000d800ff057b82 */ /* 0x000e240000000800 */
[----:B0-----:R-:W-:-:S05]  /*0050*/  IMAD R5, R5, UR4, R0 ;  /* 0x0000000405057c24 */ /* 0x001fca000f8e0200 */
[----:B-1----:R-:W-:-:S13]  /*0060*/  ISETP.GE.AND P0, PT, R5, UR5, PT ;  /* 0x0000000505007c0c */ /* 0x002fda000bf06270 */
[----:B------:R-:W-:Y:S05]  /*0070*/  @P0 EXIT ;  /* 0x000000000000094d */ /* 0x000fea0003800000 */
[----:B------:R-:W0:Y:S01]  /*0080*/  LDC.64 R2, c[0x0][0x380] ;  /* 0x0000e000ff027b82 */ /* 0x000e220000000a00 */
[----:B------:R-:W1:Y:S01]  /*0090*/  LDCU.64 UR8, c[0x0][0x358] ;  /* 0x00006b00ff0877ac */ /* 0x000e620008000a00 */
[----:B0-----:R-:W-:-:S05]  /*00a0*/  IMAD.WIDE R2, R5, 0x4, R2 ;  /* 0x0000000405027825 */ /* 0x001fca00078e0202 */
[----:B-1----:R0:W5:Y:S01]  /*00b0*/  LDG.E R7, desc[UR8][R2.64] ;  /* 0x0000000802077981 */ /* 0x002162000c1e1900 */
[----:B------:R-:W-:-:S05]  /*00c0*/  UMOV UR4, URZ ;  /* 0x000000ff00047c82 */ /* 0x000fca0008000000 */
.L_x_10:
[C---:B-----5:R-:W-:Y:S01]  /*00d0*/  FMUL R0, R7.reuse, 0.63661974668502807617 ;  /* 0x3f22f98307007820 */ /* 0x060fe20000400000 */
[----:B------:R-:W-:Y:S01]  /*00e0*/  FSETP.GE.AND P0, PT, |R7|, 105615, PT ;  /* 0x47ce47800700780b */ /* 0x000fe20003f06200 */
[----:B------:R-:W-:Y:S04]  /*00f0*/  BSSY.RECONVERGENT B0, `(.L_x_0) ;  /* 0x0000069000007945 */ /* 0x000fe80003800200 */
[----:B------:R-:W1:Y:S02]  /*0100*/  F2I.NTZ R0, R0 ;  /* 0x0000000000007305 */ /* 0x000e640000203100 */
[----:B-1----:R-:W-:-:S05]  /*0110*/  I2FP.F32.S32 R4, R0 ;  /* 0x0000000000047245 */ /* 0x002fca0000201400 */
[----:B------:R-:W-:-:S04]  /*0120*/  FFMA R5, R4, -1.5707962512969970703, R7 ;  /* 0xbfc90fda04057823 */ /* 0x000fc80000000007 */
[----:B------:R-:W-:-:S04]  /*0130*/  FFMA R5, R4, -7.5497894158615963534e-08, R5 ;  /* 0xb3a2216804057823 */ /* 0x000fc80000000005 */
[----:B------:R-:W-:Y:S01]  /*0140*/  FFMA R4, R4, -5.3903029534742383927e-15, R5 ;  /* 0xa7c234c504047823 */ /* 0x000fe20000000005 */
[----:B------:R-:W-:-:S03]  /*0150*/  IMAD.MOV.U32 R5, RZ, RZ, R0 ;  /* 0x000000ffff057224 */ /* 0x000fc600078e0000 */
[----:B------:R-:W-:Y:S01]  /*0160*/  IMAD.MOV.U32 R10, RZ, RZ, R4 ;  /* 0x000000ffff0a7224 */ /* 0x000fe200078e0004 */
[----:B------:R-:W-:Y:S06]  /*0170*/  @!P0 BRA `(.L_x_1) ;  /* 0x0000000400808947 */ /* 0x000fec0003800000 */
[----:B------:R-:W-:-:S13]  /*0180*/  FSETP.NEU.AND P0, PT, |R7|, +INF , PT ;  /* 0x7f8000000700780b */ /* 0x000fda0003f0d200 */
[----:B------:R-:W-:Y:S01]  /*0190*/  @!P0 FMUL R10, RZ, R7 ;  /* 0x00000007ff0a8220 */ /* 0x000fe20000400000 */
[----:B------:R-:W-:Y:S01]  /*01a0*/  @!P0 IMAD.MOV.U32 R0, RZ, RZ, RZ ;  /* 0x000000ffff008224 */ /* 0x000fe200078e00ff */
[----:B------:R-:W-:Y:S06]  /*01b0*/  @!P0 BRA `(.L_x_1) ;  /* 0x0000000400708947 */ /* 0x000fec0003800000 */
[----:B------:R-:W-:Y:S01]  /*01c0*/  IMAD.SHL.U32 R8, R7, 0x100, RZ ;  /* 0x0000010007087824 */ /* 0x000fe200078e00ff */
[----:B------:R-:W1:Y:S01]  /*01d0*/  LDCU.64 UR10, c[0x4][URZ] ;  /* 0x01000000ff0a77ac */ /* 0x000e620008000a00 */
[----:B------:R-:W-:Y:S02]  /*01e0*/  IMAD.MOV.U32 R0, RZ, RZ, RZ ;  /* 0x000000ffff007224 */ /* 0x000fe400078e00ff */
[----:B------:R-:W-:Y:S01]  /*01f0*/  IMAD.MOV.U32 R12, RZ, RZ, RZ ;  /* 0x000000ffff0c7224 */ /* 0x000fe200078e00ff */
[----:B------:R-:W-:Y:S01]  /*0200*/  LOP3.LUT R13, R8, 0x80000000, RZ, 0xfc, !PT ;  /* 0x80000000080d7812 */ /* 0x000fe200078efcff */
[----:B------:R-:W-:Y:S01]  /*0210*/  UMOV UR6, URZ ;  /* 0x000000ff00067c82 */ /* 0x000fe20008000000 */
[----:B------:R-:W-:-:S05]  /*0220*/  UMOV UR5, URZ ;  /* 0x000000ff00057c82 */ /* 0x000fca0008000000 */
.L_x_2:
[----:B-1----:R-:W-:Y:S01]  /*0230*/  IMAD.U32 R10, RZ, RZ, UR10 ;  /* 0x0000000aff0a7e24 */ /* 0x002fe2000f8e00ff */
[----:B------:R-:W-:-:S05]  /*0240*/  MOV R11, UR11 ;  /* 0x0000000b000b7c02 */ /* 0x000fca0008000f00 */
[----:B------:R-:W2:Y:S01]  /*0250*/  LDG.E.CONSTANT R8, desc[UR8][R10.64] ;  /* 0x000000080a087981 */ /* 0x000ea2000c1e9900 */
[----:B------:R-:W-:Y:S01]  /*0260*/  UIADD3 UR5, UPT, UPT, UR5, 0x1, URZ ;  /* 0x0000000105057890 */ /* 0x000fe2000fffe0ff */
[C---:B------:R-:W-:Y:S01]  /*0270*/  ISETP.EQ.AND P0, PT, R12.reuse, RZ, PT ;  /* 0x000000ff0c00720c */ /* 0x040fe20003f02270 */
[----:B------:R-:W-:Y:S01]  /*0280*/  UIADD3 UR10, UP1, UPT, UR10, 0x4, URZ ;  /* 0x000000040a0a7890 */ /* 0x000fe2000ff3e0ff */
[C---:B------:R-:W-:Y:S01]  /*0290*/  ISETP.EQ.AND P1, PT, R12.reuse, 0x4, PT ;  /* 0x000000040c00780c */ /* 0x040fe20003f22270 */
[----:B------:R-:W-:Y:S01]  /*02a0*/  UISETP.NE.AND UP0, UPT, UR5, 0x6, UPT ;  /* 0x000000060500788c */ /* 0x000fe2000bf05270 */
[C---:B------:R-:W-:Y:S01]  /*02b0*/  ISETP.EQ.AND P2, PT, R12.reuse, 0x8, PT ;  /* 0x000000080c00780c */ /* 0x040fe20003f42270 */
[----:B------:R-:W-:Y:S01]  /*02c0*/  UIADD3.X UR11, UPT, UPT, URZ, UR11, URZ, UP1, !UPT ;  /* 0x0000000bff0b7290 */ /* 0x000fe20008ffe4ff */
[C---:B------:R-:W-:Y:S02]  /*02d0*/  ISETP.EQ.AND P3, PT, R12.reuse, 0xc, PT ;  /* 0x0000000c0c00780c */ /* 0x040fe40003f62270 */
[----:B------:R-:W-:-:S02]  /*02e0*/  ISETP.EQ.AND P4, PT, R12, 0x10, PT ;  /* 0x000000100c00780c */ /* 0x000fc40003f82270 */
[C---:B------:R-:W-:Y:S01]  /*02f0*/  ISETP.EQ.AND P5, PT, R12.reuse, 0x14, PT ;  /* 0x000000140c00780c */ /* 0x040fe20003fa2270 */
[----:B------:R-:W-:Y:S02]  /*0300*/  VIADD R12, R12, 0x4 ;  /* 0x000000040c0c7836 */ /* 0x000fe40000000000 */
[----:B--2---:R-:W-:-:S03]  /*0310*/  IMAD.WIDE.U32 R8, R8, R13, RZ ;  /* 0x0000000d08087225 */ /* 0x004fc600078e00ff */
[----:B------:R-:W-:-:S04]  /*0320*/  IADD3 R8, P6, PT, R8, R0, RZ ;  /* 0x0000000008087210 */ /* 0x000fc80007fde0ff */
[----:B------:R-:W-:Y:S01]  /*0330*/  IADD3.X R0, PT, PT, R9, UR6, RZ, P6, !PT ;  /* 0x0000000609007c10 */ /* 0x000fe2000b7fe4ff */
[--C-:B------:R-:W-:Y:S02]  /*0340*/  @P0 IMAD.MOV.U32 R6, RZ, RZ, R8.reuse ;  /* 0x000000ffff060224 */ /* 0x100fe400078e0008 */
[--C-:B------:R-:W-:Y:S02]  /*0350*/  @P1 IMAD.MOV.U32 R16, RZ, RZ, R8.reuse ;  /* 0x000000ffff101224 */ /* 0x100fe400078e0008 */
[--C-:B------:R-:W-:Y:S02]  /*0360*/  @P2 IMAD.MOV.U32 R17, RZ, RZ, R8.reuse ;  /* 0x000000ffff112224 */ /* 0x100fe400078e0008 */
[--C-:B------:R-:W-:Y:S02]  /*0370*/  @P3 IMAD.MOV.U32 R18, RZ, RZ, R8.reuse ;  /* 0x000000ffff123224 */ /* 0x100fe400078e0008 */
[--C-:B------:R-:W-:Y:S02]  /*0380*/  @P4 IMAD.MOV.U32 R19, RZ, RZ, R8.reuse ;  /* 0x000000ffff134224 */ /* 0x100fe400078e0008 */
[----:B------:R-:W-:Y:S01]  /*0390*/  @P5 IMAD.MOV.U32 R20, RZ, RZ, R8 ;  /* 0x000000ffff145224 */ /* 0x000fe200078e0008 */
[----:B------:R-:W-:Y:S06]  /*03a0*/  BRA.U UP0, `(.L_x_2) ;  /* 0xfffffffd00a07547 */ /* 0x000fec000b83ffff */
[----:B------:R-:W-:Y:S01]  /*03b0*/  SHF.R.U32.HI R8, RZ, 0x17, R7 ;  /* 0x00000017ff087819 */ /* 0x000fe20000011607 */
[----:B------:R-:W-:Y:S03]  /*03c0*/  BSSY.RECONVERGENT B1, `(.L_x_3) ;  /* 0x0000029000017945 */ /* 0x000fe60003800200 */
[C---:B------:R-:W-:Y:S02]  /*03d0*/  LOP3.LUT R9, R8.reuse, 0xe0, RZ, 0xc0, !PT ;  /* 0x000000e008097812 */ /* 0x040fe400078ec0ff */
[----:B------:R-:W-:Y:S02]  /*03e0*/  LOP3.LUT P6, RZ, R8, 0x1f, RZ, 0xc0, !PT ;  /* 0x0000001f08ff7812 */ /* 0x000fe400078cc0ff */
[----:B------:R-:W-:-:S04]  /*03f0*/  IADD3 R9, PT, PT, R9, -0x80, RZ ;  /* 0xffffff8009097810 */ /* 0x000fc80007ffe0ff */
[----:B------:R-:W-:-:S05]  /*0400*/  SHF.R.U32.HI R9, RZ, 0x5, R9 ;  /* 0x00000005ff097819 */ /* 0x000fca0000011609 */
[----:B------:R-:W-:-:S05]  /*0410*/  IMAD.U32 R11, R9, -0x4, RZ ;  /* 0xfffffffc090b7824 */ /* 0x000fca00078e00ff */
[C---:B------:R-:W-:Y:S02]  /*0420*/  ISETP.EQ.AND P3, PT, R11.reuse, -0x18, PT ;  /* 0xffffffe80b00780c */ /* 0x040fe40003f62270 */
[C---:B------:R-:W-:Y:S02]  /*0430*/  ISETP.EQ.AND P4, PT, R11.reuse, -0x14, PT ;  /* 0xffffffec0b00780c */ /* 0x040fe40003f82270 */
[C---:B------:R-:W-:Y:S02]  /*0440*/  ISETP.EQ.AND P2, PT, R11.reuse, -0x10, PT ;  /* 0xfffffff00b00780c */ /* 0x040fe40003f42270 */
[C---:B------:R-:W-:Y:S02]  /*0450*/  ISETP.EQ.AND P1, PT, R11.reuse, -0xc, PT ;  /* 0xfffffff40b00780c */ /* 0x040fe40003f22270 */
[C---:B------:R-:W-:Y:S02]  /*0460*/  ISETP.EQ.AND P0, PT, R11.reuse, -0x8, PT ;  /* 0xfffffff80b00780c */ /* 0x040fe40003f02270 */
[----:B------:R-:W-:-:S03]  /*0470*/  ISETP.EQ.AND P5, PT, R11, RZ, PT ;  /* 0x000000ff0b00720c */ /* 0x000fc60003fa2270 */
[--C-:B------:R-:W-:Y:S01]  /*0480*/  @P3 IMAD.MOV.U32 R9, RZ, RZ, R6.reuse ;  /* 0x000000ffff093224 */ /* 0x100fe200078e0006 */
[C---:B------:R-:W-:Y:S01]  /*0490*/  ISETP.EQ.AND P3, PT, R11.reuse, -0x4, PT ;  /* 0xfffffffc0b00780c */ /* 0x040fe20003f62270 */
[----:B------:R-:W-:Y:S02]  /*04a0*/  @P4 IMAD.MOV.U32 R10, RZ, RZ, R6 ;  /* 0x000000ffff0a4224 */ /* 0x000fe400078e0006 */
[----:B------:R-:W-:Y:S01]  /*04b0*/  @P4 IMAD.MOV.U32 R9, RZ, RZ, R16 ;  /* 0x000000ffff094224 */ /* 0x000fe200078e0010 */
[----:B------:R-:W-:Y:S01]  /*04c0*/  ISETP.EQ.AND P4, PT, R11, 0x4, PT ;  /* 0x000000040b00780c */ /* 0x000fe20003f82270 */
[----:B------:R-:W-:Y:S02]  /*04d0*/  @P2 IMAD.MOV.U32 R9, RZ, RZ, R17 ;  /* 0x000000ffff092224 */ /* 0x000fe400078e0011 */
[----:B------:R-:W-:Y:S02]  /*04e0*/  @P1 IMAD.MOV.U32 R9, RZ, RZ, R18 ;  /* 0x000000ffff091224 */ /* 0x000fe400078e0012 */
[----:B------:R-:W-:-:S02]  /*04f0*/  @P0 IMAD.MOV.U32 R9, RZ, RZ, R19 ;  /* 0x000000ffff090224 */ /* 0x000fc400078e0013 */
[----:B------:R-:W-:Y:S01]  /*0500*/  @P2 IMAD.MOV.U32 R10, RZ, RZ, R16 ;  /* 0x000000ffff0a2224 */ /* 0x000fe200078e0010 */
[----:B------:R-:W-:Y:S01]  /*0510*/  @P1 MOV R10, R17 ;  /* 0x00000011000a1202 */ /* 0x000fe20000000f00 */
[----:B------:R-:W-:Y:S01]  /*0520*/  @P3 IMAD.MOV.U32 R9, RZ, RZ, R20 ;  /* 0x000000ffff093224 */ /* 0x000fe200078e0014 */
[----:B------:R-:W-:Y:S01]  /*0530*/  @P5 MOV R9, R0 ;  /* 0x0000000000095202 */ /* 0x000fe20000000f00 */
[----:B------:R-:W-:Y:S02]  /*0540*/  @P0 IMAD.MOV.U32 R10, RZ, RZ, R18 ;  /* 0x000000ffff0a0224 */ /* 0x000fe400078e0012 */
[----:B------:R-:W-:Y:S02]  /*0550*/  @P3 IMAD.MOV.U32 R10, RZ, RZ, R19 ;  /* 0x000000ffff0a3224 */ /* 0x000fe400078e0013 */
[----:B------:R-:W-:Y:S02]  /*0560*/  @P5 IMAD.MOV.U32 R10, RZ, RZ, R20 ;  /* 0x000000ffff0a5224 */ /* 0x000fe400078e0014 */
[----:B------:R-:W-:-:S02]  /*0570*/  @P4 IMAD.MOV.U32 R10, RZ, RZ, R0 ;  /* 0x000000ffff0a4224 */ /* 0x000fc400078e0000 */
[----:B------:R-:W-:Y:S01]  /*0580*/  IMAD.MOV.U32 R12, RZ, RZ, R9 ;  /* 0x000000ffff0c7224 */ /* 0x000fe200078e0009 */
[----:B------:R-:W-:Y:S06]  /*0590*/  @!P6 BRA `(.L_x_4) ;  /* 0x00000000002ce947 */ /* 0x000fec0003800000 */
[----:B------:R-:W-:Y:S02]  /*05a0*/  @P2 IMAD.MOV.U32 R9, RZ, RZ, R6 ;  /* 0x000000ffff092224 */ /* 0x000fe400078e0006 */
[----:B------:R-:W-:Y:S02]  /*05b0*/  @P1 IMAD.MOV.U32 R9, RZ, RZ, R16 ;  /* 0x000000ffff091224 */ /* 0x000fe400078e0010 */
[----:B------:R-:W-:Y:S01]  /*05c0*/  @P0 IMAD.MOV.U32 R9, RZ, RZ, R17 ;  /* 0x000000ffff090224 */ /* 0x000fe200078e0011 */
[----:B------:R-:W-:Y:S01]  /*05d0*/  ISETP.EQ.AND P0, PT, R11, 0x8, PT ;  /* 0x000000080b00780c */ /* 0x000fe20003f02270 */
[----:B------:R-:W-:Y:S01]  /*05e0*/  @P3 IMAD.MOV.U32 R9, RZ, RZ, R18 ;  /* 0x000000ffff093224 */ /* 0x000fe200078e0012 */
[----:B------:R-:W-:Y:S01]  /*05f0*/  @P5 MOV R9, R19 ;  /* 0x0000001300095202 */ /* 0x000fe20000000f00 */
[----:B------:R-:W-:Y:S01]  /*0600*/  @P4 IMAD.MOV.U32 R9, RZ, RZ, R20 ;  /* 0x000000ffff094224 */ /* 0x000fe200078e0014 */
[----:B------:R-:W-:-:S04]  /*0610*/  LOP3.LUT R11, R8, 0x1f, RZ, 0xc0, !PT ;  /* 0x0000001f080b7812 */ /* 0x000fc800078ec0ff */
[----:B------:R-:W-:-:S05]  /*0620*/  SHF.L.W.U32.HI R12, R10, R11, R12 ;  /* 0x0000000b0a0c7219 */ /* 0x000fca0000010e0c */
[----:B------:R-:W-:-:S05]  /*0630*/  @P0 IMAD.MOV.U32 R9, RZ, RZ, R0 ;  /* 0x000000ffff090224 */ /* 0x000fca00078e0000 */
[----:B------:R-:W-:-:S07]  /*0640*/  SHF.L.W.U32.HI R10, R9, R11, R10 ;  /* 0x0000000b090a7219 */ /* 0x000fce0000010e0a */
.L_x_4:
[----:B------:R-:W-:Y:S05]  /*0650*/  BSYNC.RECONVERGENT B1 ;  /* 0x0000000000017941 */ /* 0x000fea0003800200 */
.L_x_3:
[C---:B------:R-:W-:Y:S01]  /*0660*/  SHF.L.W.U32.HI R13, R10.reuse, 0x2, R12 ;  /* 0x000000020a0d7819 */ /* 0x040fe20000010e0c */
[----:B------:R-:W-:Y:S01]  /*0670*/  IMAD.SHL.U32 R10, R10, 0x4, RZ ;  /* 0x000000040a0a7824 */ /* 0x000fe200078e00ff */
[----:B------:R-:W-:Y:S01]  /*0680*/  UMOV UR6, 0x54442d19 ;  /* 0x54442d1900067882 */ /* 0x000fe20000000000 */
[----:B------:R-:W-:Y:S01]  /*0690*/  UMOV UR7, 0x3bf921fb ;  /* 0x3bf921fb00077882 */ /* 0x000fe20000000000 */
[----:B------:R-:W-:Y:S02]  /*06a0*/  SHF.R.S32.HI R0, RZ, 0x1f, R13 ;  /* 0x0000001fff007819 */ /* 0x000fe4000001140d */
[----:B------:R-:W-:Y:S02]  /*06b0*/  ISETP.GE.AND P0, PT, R7, RZ, PT ;  /* 0x000000ff0700720c */ /* 0x000fe40003f06270 */
[C---:B------:R-:W-:Y:S02]  /*06c0*/  LOP3.LUT R10, R0.reuse, R10, RZ, 0x3c, !PT ;  /* 0x0000000a000a7212 */ /* 0x040fe400078e3cff */
[----:B------:R-:W-:-:S02]  /*06d0*/  LOP3.LUT R11, R0, R13, RZ, 0x3c, !PT ;  /* 0x0000000d000b7212 */ /* 0x000fc400078e3cff */
[----:B------:R-:W-:Y:S02]  /*06e0*/  SHF.R.U32.HI R0, RZ, 0x1e, R12 ;  /* 0x0000001eff007819 */ /* 0x000fe4000001160c */
[----:B------:R-:W1:Y:S01]  /*06f0*/  I2F.F64.S64 R8, R10 ;  /* 0x0000000a00087312 */ /* 0x000e620000301c00 */
[C---:B------:R-:W-:Y:S02]  /*0700*/  LOP3.LUT R12, R13.reuse, R7, RZ, 0x3c, !PT ;  /* 0x000000070d0c7212 */ /* 0x040fe400078e3cff */
[----:B------:R-:W-:Y:S02]  /*0710*/  LEA.HI R0, R13, R0, RZ, 0x1 ;  /* 0x000000000d007211 */ /* 0x000fe400078f08ff */
[----:B------:R-:W-:-:S03]  /*0720*/  ISETP.GE.AND P1, PT, R12, RZ, PT ;  /* 0x000000ff0c00720c */ /* 0x000fc60003f26270 */
[----:B------:R-:W-:-:S04]  /*0730*/  IMAD.MOV R12, RZ, RZ, -R0 ;  /* 0x000000ffff0c7224 */ /* 0x000fc800078e0a00 */
[----:B------:R-:W-:Y:S01]  /*0740*/  @!P0 IMAD.MOV.U32 R0, RZ, RZ, R12 ;  /* 0x000000ffff008224 */ /* 0x000fe200078e000c */
[----:B-1----:R-:W-:-:S10]  /*0750*/  DMUL R8, R8, UR6 ;  /* 0x0000000608087c28 */ /* 0x002fd40008000000 */
[----:B------:R-:W1:Y:S02]  /*0760*/  F2F.F32.F64 R8, R8 ;  /* 0x0000000800087310 */ /* 0x000e640000301000 */
[----:B-1----:R-:W-:-:S07]  /*0770*/  FSEL R10, -R8, R8, !P1 ;  /* 0x00000008080a7208 */ /* 0x002fce0004800100 */
.L_x_1:
[----:B------:R-:W-:Y:S05]  /*0780*/  BSYNC.RECONVERGENT B0 ;  /* 0x0000000000007941 */ /* 0x000fea0003800200 */
.L_x_0:
[----:B------:R-:W-:Y:S02]  /*0790*/  IMAD.MOV.U32 R15, RZ, RZ, 0x37cbac00 ;  /* 0x37cbac00ff0f7424 */ /* 0x000fe400078e00ff */
[----:B------:R-:W-:Y:S01]  /*07a0*/  FMUL R8, R10, R10 ;  /* 0x0000000a0a087220 */ /* 0x000fe20000400000 */
[----:B------:R-:W-:Y:S01]  /*07b0*/  LOP3.LUT R11, R0, 0x1, RZ, 0xc0, !PT ;  /* 0x00000001000b7812 */ /* 0x000fe200078ec0ff */
[----:B------:R-:W-:Y:S01]  /*07c0*/  IMAD.MOV.U32 R13, RZ, RZ, 0x3effffff ;  /* 0x3effffffff0d7424 */ /* 0x000fe200078e00ff */
[----:B------:R-:W-:Y:S01]  /*07d0*/  MOV R14, 0x3d2aaabb ;  /* 0x3d2aaabb000e7802 */ /* 0x000fe20000000f00 */
[----:B------:R-:W-:Y:S01]  /*07e0*/  FFMA R9, R8, R15, -0.0013887860113754868507 ;  /* 0xbab607ed08097423 */ /* 0x000fe2000000000f */
[----:B------:R-:W-:Y:S01]  /*07f0*/  ISETP.NE.U32.AND P0, PT, R11, 0x1, PT ;  /* 0x000000010b00780c */ /* 0x000fe20003f05070 */
[----:B------:R-:W-:Y:S01]  /*0800*/  BSSY.RECONVERGENT B0, `(.L_x_5) ;  /* 0x0000068000007945 */ /* 0x000fe20003800200 */
[----:B------:R-:W-:Y:S02]  /*0810*/  LOP3.LUT P1, RZ, R0, 0x2, RZ, 0xc0, !PT ;  /* 0x0000000200ff7812 */ /* 0x000fe4000782c0ff */
[----:B------:R-:W-:-:S02]  /*0820*/  FSEL R9, R9, -0.00019574658654164522886, !P0 ;  /* 0xb94d415309097808 */ /* 0x000fc40004000000 */
[----:B------:R-:W-:Y:S02]  /*0830*/  FSEL R11, R14, 0.0083327032625675201416, !P0 ;  /* 0x3c0885e40e0b7808 */ /* 0x000fe40004000000 */
[----:B------:R-:W-:Y:S02]  /*0840*/  FSEL R0, R10, 1, P0 ;  /* 0x3f8000000a007808 */ /* 0x000fe40000000000 */
[----:B------:R-:W-:Y:S01]  /*0850*/  FSEL R10, -R13, -0.16666662693023681641, !P0 ;  /* 0xbe2aaaa80d0a7808 */ /* 0x000fe20004000100 */
[C---:B------:R-:W-:Y:S01]  /*0860*/  FFMA R11, R8.reuse, R9, R11 ;  /* 0x00000009080b7223 */ /* 0x040fe2000000000b */
[----:B------:R-:W-:Y:S01]  /*0870*/  FSETP.GE.AND P0, PT, |R7|, 105615, PT ;  /* 0x47ce47800700780b */ /* 0x000fe20003f06200 */
[C---:B------:R-:W-:Y:S02]  /*0880*/  FFMA R9, R8.reuse, R0, RZ ;  /* 0x0000000008097223 */ /* 0x040fe400000000ff */
[----:B------:R-:W-:-:S04]  /*0890*/  FFMA R10, R8, R11, R10 ;  /* 0x0000000b080a7223 */ /* 0x000fc8000000000a */
[----:B------:R-:W-:-:S04]  /*08a0*/  FFMA R12, R9, R10, R0 ;  /* 0x0000000a090c7223 */ /* 0x000fc80000000000 */
[----:B------:R-:W-:Y:S02]  /*08b0*/  @P1 FADD R12, RZ, -R12 ;  /* 0x8000000cff0c1221 */ /* 0x000fe40000000000 */
[----:B------:R-:W-:Y:S05]  /*08c0*/  @!P0 BRA `(.L_x_6) ;  /* 0x00000004006c8947 */ /* 0x000fea0003800000 */
[----:B------:R-:W-:-:S13]  /*08d0*/  FSETP.NEU.AND P0, PT, |R7|, +INF , PT ;  /* 0x7f8000000700780b */ /* 0x000fda0003f0d200 */
[----:B------:R-:W-:Y:S01]  /*08e0*/  @!P0 FMUL R4, RZ, R7 ;  /* 0x00000007ff048220 */ /* 0x000fe20000400000 */
[----:B------:R-:W-:Y:S01]  /*08f0*/  @!P0 IMAD.MOV.U32 R5, RZ, RZ, RZ ;  /* 0x000000ffff058224 */ /* 0x000fe200078e00ff */
[----:B------:R-:W-:Y:S06]  /*0900*/  @!P0 BRA `(.L_x_6) ;  /* 0x00000004005c8947 */ /* 0x000fec0003800000 */
[----:B------:R-:W1:Y:S01]  /*0910*/  LDC.64 R4, c[0x4][RZ] ;  /* 0x01000000ff047b82 */ /* 0x000e620000000a00 */
[----:B------:R-:W-:Y:S01]  /*0920*/  IMAD.SHL.U32 R0, R7, 0x100, RZ ;  /* 0x0000010007007824 */ /* 0x000fe200078e00ff */
[----:B------:R-:W-:Y:S01]  /*0930*/  UMOV UR5, URZ ;  /* 0x000000ff00057c82 */ /* 0x000fe20008000000 */
[----:B------:R-:W-:Y:S02]  /*0940*/  IMAD.MOV.U32 R21, RZ, RZ, RZ ;  /* 0x000000ffff157224 */ /* 0x000fe400078e00ff */
[----:B------:R-:W-:Y:S01]  /*0950*/  IMAD.MOV.U32 R23, RZ, RZ, RZ ;  /* 0x000000ffff177224 */ /* 0x000fe200078e00ff */
[----:B------:R-:W-:-:S07]  /*0960*/  LOP3.LUT R25, R0, 0x80000000, RZ, 0xfc, !PT ;  /* 0x8000000000197812 */ /* 0x000fce00078efcff */
.L_x_7:
[----:B-1----:R-:W-:-:S06]  /*0970*/  IMAD.WIDE.U32 R8, R23, 0x4, R4 ;  /* 0x0000000417087825 */ /* 0x002fcc00078e0004 */
[----:B------:R-:W2:Y:S01]  /*0980*/  LDG.E.CONSTANT R8, desc[UR8][R8.64] ;  /* 0x0000000808087981 */ /* 0x000ea2000c1e9900 */
[C---:B------:R-:W-:Y:S01]  /*0990*/  IMAD.SHL.U32 R0, R23.reuse, 0x4, RZ ;  /* 0x0000000417007824 */ /* 0x040fe200078e00ff */
[----:B------:R-:W-:-:S04]  /*09a0*/  IADD3 R23, PT, PT, R23, 0x1, RZ ;  /* 0x0000000117177810 */ /* 0x000fc80007ffe0ff */
[C---:B------:R-:W-:Y:S02]  /*09b0*/  ISETP.EQ.AND P0, PT, R0.reuse, RZ, PT ;  /* 0x000000ff0000720c */ /* 0x040fe40003f02270 */
[C---:B------:R-:W-:Y:S02]  /*09c0*/  ISETP.EQ.AND P5, PT, R0.reuse, 0x4, PT ;  /* 0x000000040000780c */ /* 0x040fe40003fa2270 */
[C---:B------:R-:W-:Y:S02]  /*09d0*/  ISETP.EQ.AND P4, PT, R0.reuse, 0x8, PT ;  /* 0x000000080000780c */ /* 0x040fe40003f82270 */
[C---:B------:R-:W-:Y:S02]  /*09e0*/  ISETP.EQ.AND P3, PT, R0.reuse, 0xc, PT ;  /* 0x0000000c0000780c */ /* 0x040fe40003f62270 */
[C---:B------:R-:W-:Y:S02]  /*09f0*/  ISETP.EQ.AND P2, PT, R0.reuse, 0x10, PT ;  /* 0x000000100000780c */ /* 0x040fe40003f42270 */
[----:B------:R-:W-:Y:S01]  /*0a00*/  ISETP.EQ.AND P1, PT, R0, 0x14, PT ;  /* 0x000000140000780c */ /* 0x000fe20003f22270 */
[----:B--2---:R-:W-:-:S03]  /*0a10*/  IMAD.WIDE.U32 R10, R8, R25, RZ ;  /* 0x00000019080a7225 */ /* 0x004fc600078e00ff */
[----:B------:R-:W-:-:S04]  /*0a20*/  IADD3 R0, P6, PT, R10, R21, RZ ;  /* 0x000000150a007210 */ /* 0x000fc80007fde0ff */
[----:B------:R-:W-:Y:S01]  /*0a30*/  IADD3.X R21, PT, PT, R11, UR5, RZ, P6, !PT ;  /* 0x000000050b157c10 */ /* 0x000fe2000b7fe4ff */
[--C-:B------:R-:W-:Y:S01]  /*0a40*/  @P0 IMAD.MOV.U32 R6, RZ, RZ, R0.reuse ;  /* 0x000000ffff060224 */ /* 0x100fe200078e0000 */
[----:B------:R-:W-:Y:S01]  /*0a50*/  ISETP.NE.AND P6, PT, R23, 0x6, PT ;  /* 0x000000061700780c */ /* 0x000fe20003fc5270 */
[--C-:B------:R-:W-:Y:S02]  /*0a60*/  @P5 IMAD.MOV.U32 R16, RZ, RZ, R0.reuse ;  /* 0x000000ffff105224 */ /* 0x100fe400078e0000 */
[--C-:B------:R-:W-:Y:S02]  /*0a70*/  @P4 IMAD.MOV.U32 R17, RZ, RZ, R0.reuse ;  /* 0x000000ffff114224 */ /* 0x100fe400078e0000 */
[--C-:B------:R-:W-:Y:S02]  /*0a80*/  @P3 IMAD.MOV.U32 R18, RZ, RZ, R0.reuse ;  /* 0x000000ffff123224 */ /* 0x100fe400078e0000 */
[--C-:B------:R-:W-:Y:S02]  /*0a90*/  @P2 IMAD.MOV.U32 R19, RZ, RZ, R0.reuse ;  /* 0x000000ffff132224 */ /* 0x100fe400078e0000 */
[----:B------:R-:W-:-:S04]  /*0aa0*/  @P1 IMAD.MOV.U32 R20, RZ, RZ, R0 ;  /* 0x000000ffff141224 */ /* 0x000fc800078e0000 */
[----:B------:R-:W-:Y:S05]  /*0ab0*/  @P6 BRA `(.L_x_7) ;  /* 0xfffffffc00ac6947 */ /* 0x000fea000383ffff */
        /* <DEDUP_REMOVED lines=12> */
[----:B------:R-:W-:-:S03]  /*0b80*/  ISETP.EQ.AND P5, PT, R9, 0x4, PT ;  /* 0x000000040900780c */ /* 0x000fc60003fa2270 */
[--C-:B------:R-:W-:Y:S01]  /*0b90*/  @P3 IMAD.MOV.U32 R0, RZ, RZ, R6.reuse ;  /* 0x000000ffff003224 */ /* 0x100fe200078e0006 */
[C---:B------:R-:W-:Y:S01]  /*0ba0*/  ISETP.EQ.AND P3, PT, R9.reuse, -0x4, PT ;  /* 0xfffffffc0900780c */ /* 0x040fe20003f62270 */
[----:B------:R-:W-:Y:S02]  /*0bb0*/  @P4 IMAD.MOV.U32 R4, RZ, RZ, R6 ;  /* 0x000000ffff044224 */ /* 0x000fe400078e0006 */
[--C-:B------:R-:W-:Y:S01]  /*0bc0*/  @P4 IMAD.MOV.U32 R0, RZ, RZ, R16.reuse ;  /* 0x000000ffff004224 */ /* 0x100fe200078e0010 */
[----:B------:R-:W-:Y:S01]  /*0bd0*/  ISETP.EQ.AND P4, PT, R9, RZ, PT ;  /* 0x000000ff0900720c */ /* 0x000fe20003f82270 */
[----:B------:R-:W-:Y:S01]  /*0be0*/  @P2 IMAD.MOV.U32 R4, RZ, RZ, R16 ;  /* 0x000000ffff042224 */ /* 0x000fe200078e0010 */
[----:B------:R-:W-:Y:S01]  /*0bf0*/  @P1 MOV R4, R17 ;  /* 0x0000001100041202 */ /* 0x000fe20000000f00 */
[----:B------:R-:W-:Y:S02]  /*0c00*/  @P2 IMAD.MOV.U32 R0, RZ, RZ, R17 ;  /* 0x000000ffff002224 */ /* 0x000fe400078e0011 */
[----:B------:R-:W-:-:S02]  /*0c10*/  @P1 IMAD.MOV.U32 R0, RZ, RZ, R18 ;  /* 0x000000ffff001224 */ /* 0x000fc400078e0012 */
[----:B------:R-:W-:Y:S02]  /*0c20*/  @P0 IMAD.MOV.U32 R4, RZ, RZ, R18 ;  /* 0x000000ffff040224 */ /* 0x000fe400078e0012 */
[--C-:B------:R-:W-:Y:S02]  /*0c30*/  @P0 IMAD.MOV.U32 R0, RZ, RZ, R19.reuse ;  /* 0x000000ffff000224 */ /* 0x100fe400078e0013 */
[----:B------:R-:W-:Y:S02]  /*0c40*/  @P3 IMAD.MOV.U32 R4, RZ, RZ, R19 ;  /* 0x000000ffff043224 */ /* 0x000fe400078e0013 */
[--C-:B------:R-:W-:Y:S01]  /*0c50*/  @P3 IMAD.MOV.U32 R0, RZ, RZ, R20.reuse ;  /* 0x000000ffff003224 */ /* 0x100fe200078e0014 */
[----:B------:R-:W-:Y:S01]  /*0c60*/  @P4 MOV R0, R21 ;  /* 0x0000001500004202 */ /* 0x000fe20000000f00 */
[----:B------:R-:W-:Y:S02]  /*0c70*/  @P4 IMAD.MOV.U32 R4, RZ, RZ, R20 ;  /* 0x000000ffff044224 */ /* 0x000fe400078e0014 */
[----:B------:R-:W-:Y:S01]  /*0c80*/  @P5 IMAD.MOV.U32 R4, RZ, RZ, R21 ;  /* 0x000000ffff045224 */ /* 0x000fe200078e0015 */
[----:B------:R-:W-:Y:S06]  /*0c90*/  @!P6 BRA `(.L_x_9) ;  /* 0x00000000002ce947 */ /* 0x000fec0003800000 */
[----:B------:R-:W-:Y:S02]  /*0ca0*/  @P2 IMAD.MOV.U32 R5, RZ, RZ, R6 ;  /* 0x000000ffff052224 */ /* 0x000fe400078e0006 */
[----:B------:R-:W-:Y:S02]  /*0cb0*/  @P1 IMAD.MOV.U32 R5, RZ, RZ, R16 ;  /* 0x000000ffff051224 */ /* 0x000fe400078e0010 */
[----:B------:R-:W-:Y:S01]  /*0cc0*/  @P0 IMAD.MOV.U32 R5, RZ, RZ, R17 ;  /* 0x000000ffff050224 */ /* 0x000fe200078e0011 */
[----:B------:R-:W-:Y:S01]  /*0cd0*/  ISETP.EQ.AND P0, PT, R9, 0x8, PT ;  /* 0x000000080900780c */ /* 0x000fe20003f02270 */
[----:B------:R-:W-:Y:S01]  /*0ce0*/  @P3 IMAD.MOV.U32 R5, RZ, RZ, R18 ;  /* 0x000000ffff053224 */ /* 0x000fe200078e0012 */
[----:B------:R-:W-:Y:S01]  /*0cf0*/  LOP3.LUT R9, R8, 0x1f, RZ, 0xc0, !PT ;  /* 0x0000001f08097812 */ /* 0x000fe200078ec0ff */
[----:B------:R-:W-:Y:S01]  /*0d00*/  @P4 IMAD.MOV.U32 R5, RZ, RZ, R19 ;  /* 0x000000ffff054224 */ /* 0x000fe200078e0013 */
[----:B------:R-:W-:Y:S02]  /*0d10*/  @P5 MOV R5, R20 ;  /* 0x0000001400055202 */ /* 0x000fe40000000f00 */
[----:B------:R-:W-:-:S07]  /*0d20*/  SHF.L.W.U32.HI R0, R4, R9, R0 ;  /* 0x0000000904007219 */ /* 0x000fce0000010e00 */
[----:B------:R-:W-:-:S05]  /*0d30*/  @P0 IMAD.MOV.U32 R5, RZ, RZ, R21 ;  /* 0x000000ffff050224 */ /* 0x000fca00078e0015 */
[----:B------:R-:W-:-:S07]  /*0d40*/  SHF.L.W.U32.HI R4, R5, R9, R4 ;  /* 0x0000000905047219 */ /* 0x000fce0000010e04 */
.L_x_9:
[----:B------:R-:W-:Y:S05]  /*0d50*/  BSYNC.RECONVERGENT B1 ;  /* 0x0000000000017941 */ /* 0x000fea0003800200 */
.L_x_8:
        /* <DEDUP_REMOVED lines=9> */
[C---:B------:R-:W-:Y:S02]  /*0df0*/  LOP3.LUT R7, R5.reuse, R7, RZ, 0x3c, !PT ;  /* 0x0000000705077212 */ /* 0x040fe400078e3cff */
[----:B------:R-:W1:Y:S01]  /*0e00*/  I2F.F64.S64 R8, R8 ;  /* 0x0000000800087312 */ /* 0x000e620000301c00 */
[----:B------:R-:W-:Y:S02]  /*0e10*/  LEA.HI R5, R5, R0, RZ, 0x1 ;  /* 0x0000000005057211 */ /* 0x000fe400078f08ff */
[----:B------:R-:W-:-:S03]  /*0e20*/  ISETP.GE.AND P0, PT, R7, RZ, PT ;  /* 0x000000ff0700720c */ /* 0x000fc60003f06270 */
[----:B------:R-:W-:-:S04]  /*0e30*/  IMAD.MOV R0, RZ, RZ, -R5 ;  /* 0x000000ffff007224 */ /* 0x000fc800078e0a05 */
[----:B------:R-:W-:Y:S01]  /*0e40*/  @!P1 IMAD.MOV.U32 R5, RZ, RZ, R0 ;  /* 0x000000ffff059224 */ /* 0x000fe200078e0000 */
[----:B-1----:R-:W-:-:S10]  /*0e50*/  DMUL R10, R8, UR6 ;  /* 0x00000006080a7c28 */ /* 0x002fd40008000000 */
[----:B------:R-:W1:Y:S02]  /*0e60*/  F2F.F32.F64 R10, R10 ;  /* 0x0000000a000a7310 */ /* 0x000e640000301000 */
[----:B-1----:R-:W-:-:S07]  /*0e70*/  FSEL R4, -R10, R10, !P0 ;  /* 0x0000000a0a047208 */ /* 0x002fce0004000100 */
.L_x_6:
[----:B------:R-:W-:Y:S05]  /*0e80*/  BSYNC.RECONVERGENT B0 ;  /* 0x0000000000007941 */ /* 0x000fea0003800200 */
.L_x_5:
[----:B------:R-:W-:Y:S01]  /*0e90*/  FMUL R7, R4, R4 ;  /* 0x0000000404077220 */ /* 0x000fe20000400000 */
[C---:B------:R-:W-:Y:S01]  /*0ea0*/  LOP3.LUT R0, R5.reuse, 0x1, RZ, 0xc0, !PT ;  /* 0x0000000105007812 */ /* 0x040fe200078ec0ff */
[----:B------:R-:W-:Y:S01]  /*0eb0*/  VIADD R5, R5, 0x1 ;  /* 0x0000000105057836 */ /* 0x000fe20000000000 */
[----:B------:R-:W1:Y:S01]  /*0ec0*/  LDCU UR5, c[0x0][0x38c] ;  /* 0x00007180ff0577ac */ /* 0x000e620008000800 */
[----:B------:R-:W-:Y:S01]  /*0ed0*/  FFMA R15, R7, R15, -0.0013887860113754868507 ;  /* 0xbab607ed070f7423 */ /* 0x000fe2000000000f */
[----:B------:R-:W-:Y:S02]  /*0ee0*/  ISETP.NE.U32.AND P0, PT, R0, 0x1, PT ;  /* 0x000000010000780c */ /* 0x000fe40003f05070 */
[----:B------:R-:W-:Y:S01]  /*0ef0*/  LOP3.LUT P1, RZ, R5, 0x2, RZ, 0xc0, !PT ;  /* 0x0000000205ff7812 */ /* 0x000fe2000782c0ff */
[----:B------:R-:W-:Y:S01]  /*0f00*/  UIADD3 UR4, UPT, UPT, UR4, 0x1, URZ ;  /* 0x0000000104047890 */ /* 0x000fe2000fffe0ff */
[----:B------:R-:W-:Y:S02]  /*0f10*/  FSEL R14, R14, 0.0083327032625675201416, P0 ;  /* 0x3c0885e40e0e7808 */ /* 0x000fe40000000000 */
[----:B------:R-:W-:Y:S01]  /*0f20*/  FSEL R0, R15, -0.00019574658654164522886, P0 ;  /* 0xb94d41530f007808 */ /* 0x000fe20000000000 */
[----:B------:R-:W-:Y:S01]  /*0f30*/  UISETP.NE.AND UP0, UPT, UR4, 0x64, UPT ;  /* 0x000000640400788c */ /* 0x000fe2000bf05270 */
[----:B------:R-:W-:-:S03]  /*0f40*/  FSEL R13, -R13, -0.16666662693023681641, P0 ;  /* 0xbe2aaaa80d0d7808 */ /* 0x000fc60000000100 */
[----:B------:R-:W-:Y:S01]  /*0f50*/  FFMA R14, R7, R0, R14 ;  /* 0x00000000070e7223 */ /* 0x000fe2000000000e */
[----:B------:R-:W-:-:S03]  /*0f60*/  FSEL R0, R4, 1, !P0 ;  /* 0x3f80000004007808 */ /* 0x000fc60004000000 */
[C---:B------:R-:W-:Y:S02]  /*0f70*/  FFMA R13, R7.reuse, R14, R13 ;  /* 0x0000000e070d7223 */ /* 0x040fe4000000000d */
[----:B------:R-:W-:-:S04]  /*0f80*/  FFMA R7, R7, R0, RZ ;  /* 0x0000000007077223 */ /* 0x000fc800000000ff */
[----:B------:R-:W-:-:S04]  /*0f90*/  FFMA R7, R7, R13, R0 ;  /* 0x0000000d07077223 */ /* 0x000fc80000000000 */
[----:B------:R-:W-:-:S04]  /*0fa0*/  @P1 FADD R7, RZ, -R7 ;  /* 0x80000007ff071221 */ /* 0x000fc80000000000 */
[----:B-1----:R-:W-:Y:S01]  /*0fb0*/  FFMA R7, R12, UR5, R7 ;  /* 0x000000050c077c23 */ /* 0x002fe20008000007 */
[----:B------:R-:W-:Y:S06]  /*0fc0*/  BRA.U UP0, `(.L_x_10) ;  /* 0xfffffff100407547 */ /* 0x000fec000b83ffff */
[----:B------:R-:W-:Y:S01]  /*0fd0*/  STG.E desc[UR8][R2.64], R7 ;  /* 0x0000000702007986 */ /* 0x000fe2000c101908 */
[----:B------:R-:W-:Y:S05]  /*0fe0*/  EXIT ;  /* 0x000000000000794d */ /* 0x000fea0003800000 */
.L_x_11:
[----:B------:R-:W-:-:S00]  /*0ff0*/  BRA `(.L_x_11) ;  /* 0xfffffffc00fc7947 */ /* 0x000fc0000383ffff */
[----:B------:R-:W-:-:S00]  /*1000*/  NOP ;  /* 0x0000000000007918 */ /* 0x000fc00000000000 */
[----:B------:R-:W-:-:S00]  /*1010*/  NOP ;  /* 0x0000000000007918 */ /* 0x000fc00000000000 */
[----:B------:R-:W-:-:S00]  /*1020*/  NOP ;  /* 0x0000000000007918 */ /* 0x000fc00000000000 */
[----:B------:R-:W-:-:S00]  /*1030*/  NOP ;  /* 0x0000000000007918 */ /* 0x000fc00000000000 */
[----:B------:R-:W-:-:S00]  /*1040*/  NOP ;  /* 0x0000000000007918 */ /* 0x000fc00000000000 */
[----:B------:R-:W-:-:S00]  /*1050*/  NOP ;  /* 0x0000000000007918 */ /* 0x000fc00000000000 */
[----:B------:R-:W-:-:S00]  /*1060*/  NOP ;  /* 0x0000000000007918 */ /* 0x000fc00000000000 */
[----:B------:R-:W-:-:S00]  /*1070*/  NOP ;  /* 0x0000000000007918 */ /* 0x000fc00000000000 */
.L_x_12:


//--------------------- .nv.global.init           --------------------------
	.section	.nv.global.init,"aw",@progbits
	.align	4
.nv.global.init:
	.type		__cudart_i2opi_f,@object
	.size		__cudart_i2opi_f,(.L_0 - __cudart_i2opi_f)
__cudart_i2opi_f:
        /*0000*/ 	.byte	0x41, 0x90, 0x43, 0x3c, 0x99, 0x95, 0x62, 0xdb, 0xc0, 0xdd, 0x34, 0xf5, 0xd1, 0x57, 0x27, 0xfc
        /*0010*/ 	.byte	0x29, 0x15, 0x44, 0x4e, 0x6e, 0x83, 0xf9, 0xa2
.L_0:


//--------------------- .nv.shared.reserved.0     --------------------------
	.section	.nv.shared.reserved.0,"aw",@nobits
	.weak		__nv_reservedSMEM_offset_0_alias
	.size		__nv_reservedSMEM_offset_0_alias, 0, 64
	.other		__nv_reservedSMEM_offset_0_alias,@"STO_CUDA_RESERVED_SHARED STV_DEFAULT"
__nv_reservedSMEM_offset_0_alias:
	.zero		0
	.zero		64


//--------------------- .nv.constant0._Z12process_dataPfif --------------------------
	.section	.nv.constant0._Z12process_dataPfif,"a",@progbits
	.sectionflags	@""
	.align	4
.nv.constant0._Z12process_dataPfif:
	.zero		912


//--------------------- SYMBOLS --------------------------

	.type		.nv.reservedSmem.offset0,@object
	.size		.nv.reservedSmem.offset0,0x4
